//
// Generated by NVIDIA NVVM Compiler
//
// Compiler Build ID: CL-36424714
// Cuda compilation tools, release 13.0, V13.0.88
// Based on NVVM 20.0.0
//

.version 9.0
.target sm_100
.address_size 64

	// .globl	_Z15multiply_kernelPfS_S_iiii
.extern .func  (.param .b32 func_retval0) vprintf
(
	.param .b64 vprintf_param_0,
	.param .b64 vprintf_param_1
)
;
.global .align 1 .b8 $str[25] = {69, 108, 101, 109, 101, 110, 116, 32, 97, 116, 32, 91, 37, 100, 44, 32, 37, 100, 93, 58, 32, 37, 102, 10};

.visible .entry _Z15multiply_kernelPfS_S_iiii(
	.param .u64 .ptr .align 1 _Z15multiply_kernelPfS_S_iiii_param_0,
	.param .u64 .ptr .align 1 _Z15multiply_kernelPfS_S_iiii_param_1,
	.param .u64 .ptr .align 1 _Z15multiply_kernelPfS_S_iiii_param_2,
	.param .u32 _Z15multiply_kernelPfS_S_iiii_param_3,
	.param .u32 _Z15multiply_kernelPfS_S_iiii_param_4,
	.param .u32 _Z15multiply_kernelPfS_S_iiii_param_5,
	.param .u32 _Z15multiply_kernelPfS_S_iiii_param_6
)
{
	.reg .pred 	%p<13>;
	.reg .b32 	%r<41>;
	.reg .b32 	%f<68>;
	.reg .b64 	%rd<53>;

	ld.param.u64 	%rd7, [_Z15multiply_kernelPfS_S_iiii_param_0];
	ld.param.u64 	%rd8, [_Z15multiply_kernelPfS_S_iiii_param_1];
	ld.param.u64 	%rd6, [_Z15multiply_kernelPfS_S_iiii_param_2];
	ld.param.u32 	%r20, [_Z15multiply_kernelPfS_S_iiii_param_4];
	ld.param.u32 	%r18, [_Z15multiply_kernelPfS_S_iiii_param_5];
	ld.param.u32 	%r19, [_Z15multiply_kernelPfS_S_iiii_param_6];
	cvta.to.global.u64 	%rd1, %rd8;
	cvta.to.global.u64 	%rd2, %rd7;
	mov.u32 	%r21, %ctaid.y;
	mov.u32 	%r22, %ntid.y;
	mov.u32 	%r23, %tid.y;
	mad.lo.s32 	%r1, %r21, %r22, %r23;
	mov.u32 	%r24, %ctaid.x;
	mov.u32 	%r25, %ntid.x;
	mov.u32 	%r26, %tid.x;
	mad.lo.s32 	%r2, %r24, %r25, %r26;
	setp.ge.s32 	%p1, %r1, %r20;
	setp.ge.s32 	%p2, %r2, %r18;
	or.pred  	%p3, %p1, %p2;
	@%p3 bra 	$L__BB0_14;
	setp.lt.s32 	%p4, %r19, 1;
	mov.f32 	%f67, 0f00000000;
	@%p4 bra 	$L__BB0_13;
	mul.lo.s32 	%r3, %r19, %r1;
	and.b32  	%r4, %r19, 7;
	setp.lt.u32 	%p5, %r19, 8;
	mov.f32 	%f67, 0f00000000;
	mov.b32 	%r39, 0;
	@%p5 bra 	$L__BB0_5;
	and.b32  	%r39, %r19, 2147483640;
	neg.s32 	%r37, %r39;
	shl.b32 	%r7, %r18, 3;
	mul.wide.u32 	%rd9, %r3, 4;
	add.s64 	%rd10, %rd9, %rd2;
	add.s64 	%rd52, %rd10, 16;
	mov.f32 	%f67, 0f00000000;
	mul.wide.s32 	%rd13, %r18, 4;
	mov.u32 	%r36, %r2;
$L__BB0_4:
	.pragma "nounroll";
	ld.global.f32 	%f17, [%rd52+-16];
	mul.wide.s32 	%rd11, %r36, 4;
	add.s64 	%rd12, %rd1, %rd11;
	ld.global.f32 	%f18, [%rd12];
	fma.rn.f32 	%f19, %f17, %f18, %f67;
	ld.global.f32 	%f20, [%rd52+-12];
	add.s64 	%rd14, %rd12, %rd13;
	ld.global.f32 	%f21, [%rd14];
	fma.rn.f32 	%f22, %f20, %f21, %f19;
	ld.global.f32 	%f23, [%rd52+-8];
	add.s64 	%rd15, %rd14, %rd13;
	ld.global.f32 	%f24, [%rd15];
	fma.rn.f32 	%f25, %f23, %f24, %f22;
	ld.global.f32 	%f26, [%rd52+-4];
	add.s64 	%rd16, %rd15, %rd13;
	ld.global.f32 	%f27, [%rd16];
	fma.rn.f32 	%f28, %f26, %f27, %f25;
	ld.global.f32 	%f29, [%rd52];
	add.s64 	%rd17, %rd16, %rd13;
	ld.global.f32 	%f30, [%rd17];
	fma.rn.f32 	%f31, %f29, %f30, %f28;
	ld.global.f32 	%f32, [%rd52+4];
	add.s64 	%rd18, %rd17, %rd13;
	ld.global.f32 	%f33, [%rd18];
	fma.rn.f32 	%f34, %f32, %f33, %f31;
	ld.global.f32 	%f35, [%rd52+8];
	add.s64 	%rd19, %rd18, %rd13;
	ld.global.f32 	%f36, [%rd19];
	fma.rn.f32 	%f37, %f35, %f36, %f34;
	ld.global.f32 	%f38, [%rd52+12];
	add.s64 	%rd20, %rd19, %rd13;
	ld.global.f32 	%f39, [%rd20];
	fma.rn.f32 	%f67, %f38, %f39, %f37;
	add.s32 	%r37, %r37, 8;
	add.s32 	%r36, %r36, %r7;
	add.s64 	%rd52, %rd52, 32;
	setp.ne.s32 	%p6, %r37, 0;
	@%p6 bra 	$L__BB0_4;
$L__BB0_5:
	setp.eq.s32 	%p7, %r4, 0;
	@%p7 bra 	$L__BB0_13;
	and.b32  	%r13, %r19, 3;
	setp.lt.u32 	%p8, %r4, 4;
	@%p8 bra 	$L__BB0_8;
	add.s32 	%r28, %r39, %r3;
	mul.wide.u32 	%rd21, %r28, 4;
	add.s64 	%rd22, %rd2, %rd21;
	ld.global.f32 	%f41, [%rd22];
	mad.lo.s32 	%r29, %r39, %r18, %r2;
	mul.wide.s32 	%rd23, %r29, 4;
	add.s64 	%rd24, %rd1, %rd23;
	ld.global.f32 	%f42, [%rd24];
	fma.rn.f32 	%f43, %f41, %f42, %f67;
	cvt.u64.u32 	%rd25, %r3;
	cvt.u64.u32 	%rd26, %r39;
	add.s64 	%rd27, %rd26, %rd25;
	shl.b64 	%rd28, %rd27, 2;
	add.s64 	%rd29, %rd2, %rd28;
	ld.global.f32 	%f44, [%rd29+4];
	mul.wide.s32 	%rd30, %r18, 4;
	add.s64 	%rd31, %rd24, %rd30;
	ld.global.f32 	%f45, [%rd31];
	fma.rn.f32 	%f46, %f44, %f45, %f43;
	ld.global.f32 	%f47, [%rd29+8];
	add.s64 	%rd32, %rd31, %rd30;
	ld.global.f32 	%f48, [%rd32];
	fma.rn.f32 	%f49, %f47, %f48, %f46;
	ld.global.f32 	%f50, [%rd29+12];
	add.s64 	%rd33, %rd32, %rd30;
	ld.global.f32 	%f51, [%rd33];
	fma.rn.f32 	%f67, %f50, %f51, %f49;
	add.s32 	%r39, %r39, 4;
$L__BB0_8:
	setp.eq.s32 	%p9, %r13, 0;
	@%p9 bra 	$L__BB0_13;
	setp.eq.s32 	%p10, %r13, 1;
	@%p10 bra 	$L__BB0_11;
	add.s32 	%r30, %r39, %r3;
	mul.wide.u32 	%rd34, %r30, 4;
	add.s64 	%rd35, %rd2, %rd34;
	ld.global.f32 	%f53, [%rd35];
	mad.lo.s32 	%r31, %r39, %r18, %r2;
	mul.wide.s32 	%rd36, %r31, 4;
	add.s64 	%rd37, %rd1, %rd36;
	ld.global.f32 	%f54, [%rd37];
	fma.rn.f32 	%f55, %f53, %f54, %f67;
	cvt.u64.u32 	%rd38, %r3;
	cvt.u64.u32 	%rd39, %r39;
	add.s64 	%rd40, %rd39, %rd38;
	shl.b64 	%rd41, %rd40, 2;
	add.s64 	%rd42, %rd2, %rd41;
	ld.global.f32 	%f56, [%rd42+4];
	mul.wide.s32 	%rd43, %r18, 4;
	add.s64 	%rd44, %rd37, %rd43;
	ld.global.f32 	%f57, [%rd44];
	fma.rn.f32 	%f67, %f56, %f57, %f55;
	add.s32 	%r39, %r39, 2;
$L__BB0_11:
	and.b32  	%r32, %r19, 1;
	setp.eq.b32 	%p11, %r32, 1;
	not.pred 	%p12, %p11;
	@%p12 bra 	$L__BB0_13;
	add.s32 	%r33, %r39, %r3;
	mul.wide.u32 	%rd45, %r33, 4;
	add.s64 	%rd46, %rd2, %rd45;
	ld.global.f32 	%f58, [%rd46];
	mad.lo.s32 	%r34, %r39, %r18, %r2;
	mul.wide.s32 	%rd47, %r34, 4;
	add.s64 	%rd48, %rd1, %rd47;
	ld.global.f32 	%f59, [%rd48];
	fma.rn.f32 	%f67, %f58, %f59, %f67;
$L__BB0_13:
	mad.lo.s32 	%r35, %r18, %r1, %r2;
	cvta.to.global.u64 	%rd49, %rd6;
	mul.wide.s32 	%rd50, %r35, 4;
	add.s64 	%rd51, %rd49, %rd50;
	st.global.f32 	[%rd51], %f67;
$L__BB0_14:
	ret;

}
	// .globl	_Z17printMatrixKernelPfii
.visible .entry _Z17printMatrixKernelPfii(
	.param .u64 .ptr .align 1 _Z17printMatrixKernelPfii_param_0,
	.param .u32 _Z17printMatrixKernelPfii_param_1,
	.param .u32 _Z17printMatrixKernelPfii_param_2
)
{
	.local .align 16 .b8 	__local_depot1[16];
	.reg .b64 	%SP;
	.reg .b64 	%SPL;
	.reg .pred 	%p<4>;
	.reg .b32 	%r<16>;
	.reg .b32 	%f<2>;
	.reg .b64 	%rd<9>;
	.reg .b64 	%fd<2>;

	mov.u64 	%SPL, __local_depot1;
	cvta.local.u64 	%SP, %SPL;
	ld.param.u64 	%rd1, [_Z17printMatrixKernelPfii_param_0];
	ld.param.u32 	%r3, [_Z17printMatrixKernelPfii_param_1];
	ld.param.u32 	%r4, [_Z17printMatrixKernelPfii_param_2];
	mov.u32 	%r6, %tid.x;
	mov.u32 	%r7, %ctaid.x;
	mov.u32 	%r8, %ntid.x;
	mad.lo.s32 	%r1, %r7, %r8, %r6;
	mov.u32 	%r9, %tid.y;
	mov.u32 	%r10, %ctaid.y;
	mov.u32 	%r11, %ntid.y;
	mad.lo.s32 	%r12, %r10, %r11, %r9;
	setp.ge.s32 	%p1, %r1, %r3;
	setp.ge.s32 	%p2, %r12, %r4;
	or.pred  	%p3, %p1, %p2;
	@%p3 bra 	$L__BB1_2;
	add.u64 	%rd2, %SP, 0;
	add.u64 	%rd3, %SPL, 0;
	cvta.to.global.u64 	%rd4, %rd1;
	mad.lo.s32 	%r13, %r3, %r12, %r1;
	mul.wide.s32 	%rd5, %r13, 4;
	add.s64 	%rd6, %rd4, %rd5;
	ld.global.f32 	%f1, [%rd6];
	cvt.f64.f32 	%fd1, %f1;
	st.local.v2.u32 	[%rd3], {%r12, %r1};
	st.local.f64 	[%rd3+8], %fd1;
	mov.u64 	%rd7, $str;
	cvta.global.u64 	%rd8, %rd7;
	{ // callseq 0, 0
	.param .b64 param0;
	st.param.b64 	[param0], %rd8;
	.param .b64 param1;
	st.param.b64 	[param1], %rd2;
	.param .b32 retval0;
	call.uni (retval0), 
	vprintf, 
	(
	param0, 
	param1
	);
	ld.param.b32 	%r14, [retval0];
	} // callseq 0
$L__BB1_2:
	ret;

}


// ===== COMPILED SASS (sm_100) =====

	.target	sm_100

	.elftype	@"ET_EXEC"


//--------------------- .note.nv.tkinfo           --------------------------
	.section	.note.nv.tkinfo,"",@"SHT_NOTE"
	.sectionflags	@"SHF_NOTE_NV_TKINFO"
	.tkinfo
        /*0018*/ 	.word	0x00000002
        /*0030*/ 	.string	""
        /*0030*/ 	.string	"ptxas"
        /*0030*/ 	.string	"Cuda compilation tools, release 13.0, V13.0.88"
        /*0030*/ 	.string	"Build cuda_13.0.r13.0/compiler.36424714_0"
        /*0030*/ 	.string	"-arch sm_100 -m 64 "



//--------------------- .note.nv.cuinfo           --------------------------
	.section	.note.nv.cuinfo,"",@"SHT_NOTE"
	.sectionflags	@"SHF_NOTE_NV_CUINFO"
        /*0018*/ 	.short	0x0002
        /*001a*/ 	.short	0x0064
        /*001c*/ 	.short	0x0082
	.zero		2


//--------------------- .nv.info                  --------------------------
	.section	.nv.info,"",@"SHT_CUDA_INFO"
	.align	4


	//----- nvinfo : EIATTR_REGCOUNT
	.align		4
        /*0000*/ 	.byte	0x04, 0x2f
        /*0002*/ 	.short	(.L_2 - .L_1)
	.align		4
.L_1:
        /*0004*/ 	.word	index@(_Z15multiply_kernelPfS_S_iiii)
        /*0008*/ 	.word	0x00000020


	//----- nvinfo : EIATTR_FRAME_SIZE
	.align		4
.L_2:
        /*000c*/ 	.byte	0x04, 0x11
        /*000e*/ 	.short	(.L_4 - .L_3)
	.align		4
.L_3:
        /*0010*/ 	.word	index@(_Z15multiply_kernelPfS_S_iiii)
        /*0014*/ 	.word	0x00000000


	//----- nvinfo : EIATTR_REGCOUNT
	.align		4
.L_4:
        /*0018*/ 	.byte	0x04, 0x2f
        /*001a*/ 	.short	(.L_6 - .L_5)
	.align		4
.L_5:
        /*001c*/ 	.word	index@(_Z17printMatrixKernelPfii)
        /*0020*/ 	.word	0x00000018


	//----- nvinfo : EIATTR_FRAME_SIZE
	.align		4
.L_6:
        /*0024*/ 	.byte	0x04, 0x11
        /*0026*/ 	.short	(.L_8 - .L_7)
	.align		4
.L_7:
        /*0028*/ 	.word	index@(_Z17printMatrixKernelPfii)
        /*002c*/ 	.word	0x00000010


	//----- nvinfo : EIATTR_MIN_STACK_SIZE
	.align		4
.L_8:
        /*0030*/ 	.byte	0x04, 0x12
        /*0032*/ 	.short	(.L_10 - .L_9)
	.align		4
.L_9:
        /*0034*/ 	.word	index@(_Z17printMatrixKernelPfii)
        /*0038*/ 	.word	0x00000010


	//----- nvinfo : EIATTR_MIN_STACK_SIZE
	.align		4
.L_10:
        /*003c*/ 	.byte	0x04, 0x12
        /*003e*/ 	.short	(.L_12 - .L_11)
	.align		4
.L_11:
        /*0040*/ 	.word	index@(_Z15multiply_kernelPfS_S_iiii)
        /*0044*/ 	.word	0x00000000
.L_12:


//--------------------- .nv.compat                --------------------------
	.section	.nv.compat,"",@"SHT_CUDA_COMPAT_INFO"
	.align	4
        /*0000*/ 	.byte	0x02, 0x09, 0x00, 0x00, 0x02, 0x02, 0x01, 0x00, 0x02, 0x05, 0x05, 0x00, 0x03, 0x07, 0x01, 0x01
        /*0010*/ 	.byte	0x02, 0x03, 0x00, 0x00, 0x02, 0x06, 0x01, 0x00, 0x04, 0x0b, 0x08, 0x00, 0x09, 0x00, 0x00, 0x00
        /*0020*/ 	.byte	0x00, 0x00, 0x00, 0x00


//--------------------- .nv.info._Z17printMatrixKernelPfii --------------------------
	.section	.nv.info._Z17printMatrixKernelPfii,"",@"SHT_CUDA_INFO"
	.sectionflags	@""
	.align	4


	//----- nvinfo : EIATTR_CUDA_API_VERSION
	.align		4
        /*0000*/ 	.byte	0x04, 0x37
        /*0002*/ 	.short	(.L_14 - .L_13)
.L_13:
        /*0004*/ 	.word	0x00000082


	//----- nvinfo : EIATTR_KPARAM_INFO
	.align		4
.L_14:
        /*0008*/ 	.byte	0x04, 0x17
        /*000a*/ 	.short	(.L_16 - .L_15)
.L_15:
        /*000c*/ 	.word	0x00000000
        /*0010*/ 	.short	0x0002
        /*0012*/ 	.short	0x000c
        /*0014*/ 	.byte	0x00, 0xf0, 0x11, 0x00


	//----- nvinfo : EIATTR_KPARAM_INFO
	.align		4
.L_16:
        /*0018*/ 	.byte	0x04, 0x17
        /*001a*/ 	.short	(.L_18 - .L_17)
.L_17:
        /*001c*/ 	.word	0x00000000
        /*0020*/ 	.short	0x0001
        /*0022*/ 	.short	0x0008
        /*0024*/ 	.byte	0x00, 0xf0, 0x11, 0x00


	//----- nvinfo : EIATTR_KPARAM_INFO
	.align		4
.L_18:
        /*0028*/ 	.byte	0x04, 0x17
        /*002a*/ 	.short	(.L_20 - .L_19)
.L_19:
        /*002c*/ 	.word	0x00000000
        /*0030*/ 	.short	0x0000
        /*0032*/ 	.short	0x0000
        /*0034*/ 	.byte	0x00, 0xf5, 0x21, 0x00


	//----- nvinfo : EIATTR_SPARSE_MMA_MASK
	.align		4
.L_20:
        /*0038*/ 	.byte	0x03, 0x50
        /*003a*/ 	.short	0x0000


	//----- nvinfo : EIATTR_MAXREG_COUNT
	.align		4
        /*003c*/ 	.byte	0x03, 0x1b
        /*003e*/ 	.short	0x00ff


	//----- nvinfo : EIATTR_EXTERNS
	.align		4
        /*0040*/ 	.byte	0x04, 0x0f
        /*0042*/ 	.short	(.L_22 - .L_21)


	//   ....[0]....
	.align		4
.L_21:
        /*0044*/ 	.word	index@(vprintf)


	//----- nvinfo : EIATTR_MERCURY_ISA_VERSION
	.align		4
.L_22:
        /*0048*/ 	.byte	0x03, 0x5f
        /*004a*/ 	.short	0x0101


	//----- nvinfo : EIATTR_VRC_CTA_INIT_COUNT
	.align		4
        /*004c*/ 	.byte	0x02, 0x4a
	.zero		1
	.zero		1


	//----- nvinfo : EIATTR_SYSCALL_OFFSETS
	.align		4
        /*0050*/ 	.byte	0x04, 0x46
        /*0052*/ 	.short	(.L_24 - .L_23)


	//   ....[0]....
.L_23:
        /*0054*/ 	.word	0x00000200


	//----- nvinfo : EIATTR_EXIT_INSTR_OFFSETS
	.align		4
.L_24:
        /*0058*/ 	.byte	0x04, 0x1c
        /*005a*/ 	.short	(.L_26 - .L_25)


	//   ....[0]....
.L_25:
        /*005c*/ 	.word	0x00000110


	//   ....[1]....
        /*0060*/ 	.word	0x00000210


	//----- nvinfo : EIATTR_CRS_STACK_SIZE
	.align		4
.L_26:
        /*0064*/ 	.byte	0x04, 0x1e
        /*0066*/ 	.short	(.L_28 - .L_27)
.L_27:
        /*0068*/ 	.word	0x00000000


	//----- nvinfo : EIATTR_CBANK_PARAM_SIZE
	.align		4
.L_28:
        /*006c*/ 	.byte	0x03, 0x19
        /*006e*/ 	.short	0x0010


	//----- nvinfo : EIATTR_PARAM_CBANK
	.align		4
        /*0070*/ 	.byte	0x04, 0x0a
        /*0072*/ 	.short	(.L_30 - .L_29)
	.align		4
.L_29:
        /*0074*/ 	.word	index@(.nv.constant0._Z17printMatrixKernelPfii)
        /*0078*/ 	.short	0x0380
        /*007a*/ 	.short	0x0010


	//----- nvinfo : EIATTR_SW_WAR
	.align		4
.L_30:
        /*007c*/ 	.byte	0x04, 0x36
        /*007e*/ 	.short	(.L_32 - .L_31)
.L_31:
        /*0080*/ 	.word	0x00000008
.L_32:


//--------------------- .nv.info._Z15multiply_kernelPfS_S_iiii --------------------------
	.section	.nv.info._Z15multiply_kernelPfS_S_iiii,"",@"SHT_CUDA_INFO"
	.sectionflags	@""
	.align	4


	//----- nvinfo : EIATTR_CUDA_API_VERSION
	.align		4
        /*0000*/ 	.byte	0x04, 0x37
        /*0002*/ 	.short	(.L_34 - .L_33)
.L_33:
        /*0004*/ 	.word	0x00000082


	//----- nvinfo : EIATTR_KPARAM_INFO
	.align		4
.L_34:
        /*0008*/ 	.byte	0x04, 0x17
        /*000a*/ 	.short	(.L_36 - .L_35)
.L_35:
        /*000c*/ 	.word	0x00000000
        /*0010*/ 	.short	0x0006
        /*0012*/ 	.short	0x0024
        /*0014*/ 	.byte	0x00, 0xf0, 0x11, 0x00


	//----- nvinfo : EIATTR_KPARAM_INFO
	.align		4
.L_36:
        /*0018*/ 	.byte	0x04, 0x17
        /*001a*/ 	.short	(.L_38 - .L_37)
.L_37:
        /*001c*/ 	.word	0x00000000
        /*0020*/ 	.short	0x0005
        /*0022*/ 	.short	0x0020
        /*0024*/ 	.byte	0x00, 0xf0, 0x11, 0x00


	//----- nvinfo : EIATTR_KPARAM_INFO
	.align		4
.L_38:
        /*0028*/ 	.byte	0x04, 0x17
        /*002a*/ 	.short	(.L_40 - .L_39)
.L_39:
        /*002c*/ 	.word	0x00000000
        /*0030*/ 	.short	0x0004
        /*0032*/ 	.short	0x001c
        /*0034*/ 	.byte	0x00, 0xf0, 0x11, 0x00


	//----- nvinfo : EIATTR_KPARAM_INFO
	.align		4
.L_40:
        /*0038*/ 	.byte	0x04, 0x17
        /*003a*/ 	.short	(.L_42 - .L_41)
.L_41:
        /*003c*/ 	.word	0x00000000
        /*0040*/ 	.short	0x0003
        /*0042*/ 	.short	0x0018
        /*0044*/ 	.byte	0x00, 0xf0, 0x11, 0x00


	//----- nvinfo : EIATTR_KPARAM_INFO
	.align		4
.L_42:
        /*0048*/ 	.byte	0x04, 0x17
        /*004a*/ 	.short	(.L_44 - .L_43)
.L_43:
        /*004c*/ 	.word	0x00000000
        /*0050*/ 	.short	0x0002
        /*0052*/ 	.short	0x0010
        /*0054*/ 	.byte	0x00, 0xf5, 0x21, 0x00


	//----- nvinfo : EIATTR_KPARAM_INFO
	.align		4
.L_44:
        /*0058*/ 	.byte	0x04, 0x17
        /*005a*/ 	.short	(.L_46 - .L_45)
.L_45:
        /*005c*/ 	.word	0x00000000
        /*0060*/ 	.short	0x0001
        /*0062*/ 	.short	0x0008
        /*0064*/ 	.byte	0x00, 0xf5, 0x21, 0x00


	//----- nvinfo : EIATTR_KPARAM_INFO
	.align		4
.L_46:
        /*0068*/ 	.byte	0x04, 0x17
        /*006a*/ 	.short	(.L_48 - .L_47)
.L_47:
        /*006c*/ 	.word	0x00000000
        /*0070*/ 	.short	0x0000
        /*0072*/ 	.short	0x0000
        /*0074*/ 	.byte	0x00, 0xf5, 0x21, 0x00


	//----- nvinfo : EIATTR_SPARSE_MMA_MASK
	.align		4
.L_48:
        /*0078*/ 	.byte	0x03, 0x50
        /*007a*/ 	.short	0x0000


	//----- nvinfo : EIATTR_MAXREG_COUNT
	.align		4
        /*007c*/ 	.byte	0x03, 0x1b
        /*007e*/ 	.short	0x00ff


	//----- nvinfo : EIATTR_MERCURY_ISA_VERSION
	.align		4
        /*0080*/ 	.byte	0x03, 0x5f
        /*0082*/ 	.short	0x0101


	//----- nvinfo : EIATTR_VRC_CTA_INIT_COUNT
	.align		4
        /*0084*/ 	.byte	0x02, 0x4a
	.zero		1
	.zero		1


	//----- nvinfo : EIATTR_EXIT_INSTR_OFFSETS
	.align		4
        /*0088*/ 	.byte	0x04, 0x1c
        /*008a*/ 	.short	(.L_50 - .L_49)


	//   ....[0]....
.L_49:
        /*008c*/ 	.word	0x000000d0


	//   ....[1]....
        /*0090*/ 	.word	0x000008f0


	//----- nvinfo : EIATTR_CBANK_PARAM_SIZE
	.align		4
.L_50:
        /*0094*/ 	.byte	0x03, 0x19
        /*0096*/ 	.short	0x0028


	//----- nvinfo : EIATTR_PARAM_CBANK
	.align		4
        /*0098*/ 	.byte	0x04, 0x0a
        /*009a*/ 	.short	(.L_52 - .L_51)
	.align		4
.L_51:
        /*009c*/ 	.word	index@(.nv.constant0._Z15multiply_kernelPfS_S_iiii)
        /*00a0*/ 	.short	0x0380
        /*00a2*/ 	.short	0x0028


	//----- nvinfo : EIATTR_SW_WAR
	.align		4
.L_52:
        /*00a4*/ 	.byte	0x04, 0x36
        /*00a6*/ 	.short	(.L_54 - .L_53)
.L_53:
        /*00a8*/ 	.word	0x00000008
.L_54:


//--------------------- .nv.callgraph             --------------------------
	.section	.nv.callgraph,"",@"SHT_CUDA_CALLGRAPH"
	.align	4
	.sectionentsize	8
	.align		4
        /*0000*/ 	.word	0x00000000
	.align		4
        /*0004*/ 	.word	0xffffffff
	.align		4
        /*0008*/ 	.word	index@(_Z17printMatrixKernelPfii)
	.align		4
        /*000c*/ 	.word	index@(vprintf)
	.align		4
        /*0010*/ 	.word	0x00000000
	.align		4
        /*0014*/ 	.word	0xfffffffe
	.align		4
        /*0018*/ 	.word	0x00000000
	.align		4
        /*001c*/ 	.word	0xfffffffd
	.align		4
        /*0020*/ 	.word	0x00000000
	.align		4
        /*0024*/ 	.word	0xfffffffc


//--------------------- .nv.constant4             --------------------------
	.section	.nv.constant4,"a",@progbits
	.align	8
	.align		8
.nv.constant4:
        /*0000*/ 	.dword	vprintf
	.align		8
        /*0008*/ 	.dword	$str


//--------------------- .text._Z17printMatrixKernelPfii --------------------------
	.section	.text._Z17printMatrixKernelPfii,"ax",@progbits
	.align	128
        .global         _Z17printMatrixKernelPfii
        .type           _Z17printMatrixKernelPfii,@function
        .size           _Z17printMatrixKernelPfii,(.L_x_7 - _Z17printMatrixKernelPfii)
        .other          _Z17printMatrixKernelPfii,@"STO_CUDA_ENTRY STV_DEFAULT"
_Z17printMatrixKernelPfii:
.text._Z17printMatrixKernelPfii:
[----:B------:R-:W0:Y:S01]  /*0000*/  LDC R1, c[0x0][0x37c] ;  /* 0x0000df00ff017b82 */ /* 0x000e220000000800 */
[----:B------:R-:W1:Y:S01]  /*0010*/  S2R R2, SR_TID.Y ;  /* 0x0000000000027919 */ /* 0x000e620000002200 */
[----:B------:R-:W2:Y:S06]  /*0020*/  LDCU UR5, c[0x0][0x2fc] ;  /* 0x00005f80ff0577ac */ /* 0x000eac0008000800 */
[----:B------:R-:W3:Y:S01]  /*0030*/  LDC R0, c[0x0][0x360] ;  /* 0x0000d800ff007b82 */ /* 0x000ee20000000800 */
[----:B0-----:R-:W-:Y:S01]  /*0040*/  VIADD R1, R1, 0xfffffff0 ;  /* 0xfffffff001017836 */ /* 0x001fe20000000000 */
[----:B------:R-:W3:Y:S01]  /*0050*/  S2R R3, SR_TID.X ;  /* 0x0000000000037919 */ /* 0x000ee20000002100 */
[----:B------:R-:W0:Y:S01]  /*0060*/  LDCU.64 UR8, c[0x0][0x388] ;  /* 0x00007100ff0877ac */ /* 0x000e220008000a00 */
[----:B------:R-:W4:Y:S04]  /*0070*/  LDCU UR4, c[0x0][0x2f8] ;  /* 0x00005f00ff0477ac */ /* 0x000f280008000800 */
[----:B------:R-:W1:Y:S08]  /*0080*/  S2UR UR7, SR_CTAID.Y ;  /* 0x00000000000779c3 */ /* 0x000e700000002600 */
[----:B------:R-:W1:Y:S08]  /*0090*/  LDC R5, c[0x0][0x364] ;  /* 0x0000d900ff057b82 */ /* 0x000e700000000800 */
[----:B------:R-:W3:Y:S01]  /*00a0*/  S2UR UR6, SR_CTAID.X ;  /* 0x00000000000679c3 */ /* 0x000ee20000002500 */
[----:B----4-:R-:W-:-:S05]  /*00b0*/  IADD3 R6, P1, PT, R1, UR4, RZ ;  /* 0x0000000401067c10 */ /* 0x010fca000ff3e0ff */
[----:B--2---:R-:W-:Y:S02]  /*00c0*/  IMAD.X R7, RZ, RZ, UR5, P1 ;  /* 0x00000005ff077e24 */ /* 0x004fe400088e06ff */
[----:B-1----:R-:W-:-:S05]  /*00d0*/  IMAD R2, R5, UR7, R2 ;  /* 0x0000000705027c24 */ /* 0x002fca000f8e0202 */
[----:B0-----:R-:W-:Y:S01]  /*00e0*/  ISETP.GE.AND P0, PT, R2, UR9, PT ;  /* 0x0000000902007c0c */ /* 0x001fe2000bf06270 */
[----:B---3--:R-:W-:-:S05]  /*00f0*/  IMAD R3, R0, UR6, R3 ;  /* 0x0000000600037c24 */ /* 0x008fca000f8e0203 */
[----:B------:R-:W-:-:S13]  /*0100*/  ISETP.GE.OR P0, PT, R3, UR8, P0 ;  /* 0x0000000803007c0c */ /* 0x000fda0008706670 */
[----:B------:R-:W-:Y:S05]  /*0110*/  @P0 EXIT ;  /* 0x000000000000094d */ /* 0x000fea0003800000 */
[----:B------:R-:W0:Y:S01]  /*0120*/  LDC.64 R8, c[0x0][0x380] ;  /* 0x0000e000ff087b82 */ /* 0x000e220000000a00 */
[----:B------:R-:W1:Y:S01]  /*0130*/  LDCU.64 UR4, c[0x0][0x358] ;  /* 0x00006b00ff0477ac */ /* 0x000e620008000a00 */
[----:B------:R-:W-:-:S04]  /*0140*/  IMAD R5, R2, UR8, R3 ;  /* 0x0000000802057c24 */ /* 0x000fc8000f8e0203 */
[----:B0-----:R-:W-:-:S06]  /*0150*/  IMAD.WIDE R8, R5, 0x4, R8 ;  /* 0x0000000405087825 */ /* 0x001fcc00078e0208 */
[----:B-1----:R-:W2:Y:S01]  /*0160*/  LDG.E R8, desc[UR4][R8.64] ;  /* 0x0000000408087981 */ /* 0x002ea2000c1e1900 */
[----:B------:R-:W-:Y:S01]  /*0170*/  MOV R0, 0x0 ;  /* 0x0000000000007802 */ /* 0x000fe20000000f00 */
[----:B------:R-:W0:Y:S02]  /*0180*/  LDCU.64 UR4, c[0x4][0x8] ;  /* 0x01000100ff0477ac */ /* 0x000e240008000a00 */
[----:B------:R1:W-:Y:S01]  /*0190*/  STL.64 [R1], R2 ;  /* 0x0000000201007387 */ /* 0x0003e20000100a00 */
[----:B------:R1:W3:Y:S01]  /*01a0*/  LDC.64 R12, c[0x4][R0] ;  /* 0x01000000000c7b82 */ /* 0x0002e20000000a00 */
[----:B0-----:R-:W-:Y:S02]  /*01b0*/  MOV R4, UR4 ;  /* 0x0000000400047c02 */ /* 0x001fe40008000f00 */
[----:B------:R-:W-:Y:S01]  /*01c0*/  MOV R5, UR5 ;  /* 0x0000000500057c02 */ /* 0x000fe20008000f00 */
[----:B--2---:R-:W0:Y:S02]  /*01d0*/  F2F.F64.F32 R10, R8 ;  /* 0x00000008000a7310 */ /* 0x004e240000201800 */
[----:B0--3--:R1:W-:Y:S04]  /*01e0*/  STL.64 [R1+0x8], R10 ;  /* 0x0000080a01007387 */ /* 0x0093e80000100a00 */
[----:B------:R-:W-:-:S07]  /*01f0*/  LEPC R20, `(.L_x_0) ;  /* 0x000000001014794e */ /* 0x000fce0000000000 */
[----:B-1----:R-:W-:Y:S05]  /*0200*/  CALL.ABS.NOINC R12 ;  /* 0x000000000c007343 */ /* 0x002fea0003c00000 */
.L_x_0:
[----:B------:R-:W-:Y:S05]  /*0210*/  EXIT ;  /* 0x000000000000794d */ /* 0x000fea0003800000 */
.L_x_1:
[----:B------:R-:W-:-:S00]  /*0220*/  BRA `(.L_x_1) ;  /* 0xfffffffc00fc7947 */ /* 0x000fc0000383ffff */
[----:B------:R-:W-:-:S00]  /*0230*/  NOP ;  /* 0x0000000000007918 */ /* 0x000fc00000000000 */
        /* <DEDUP_REMOVED lines=12> */
.L_x_7:


//--------------------- .text._Z15multiply_kernelPfS_S_iiii --------------------------
	.section	.text._Z15multiply_kernelPfS_S_iiii,"ax",@progbits
	.align	128
        .global         _Z15multiply_kernelPfS_S_iiii
        .type           _Z15multiply_kernelPfS_S_iiii,@function
        .size           _Z15multiply_kernelPfS_S_iiii,(.L_x_8 - _Z15multiply_kernelPfS_S_iiii)
        .other          _Z15multiply_kernelPfS_S_iiii,@"STO_CUDA_ENTRY STV_DEFAULT"
_Z15multiply_kernelPfS_S_iiii:
.text._Z15multiply_kernelPfS_S_iiii:
[----:B------:R-:W-:Y:S01]  /*0000*/  LDC R1, c[0x0][0x37c] ;  /* 0x0000df00ff017b82 */ /* 0x000fe20000000800 */
[----:B------:R-:W0:Y:S07]  /*0010*/  S2R R5, SR_TID.X ;  /* 0x0000000000057919 */ /* 0x000e2e0000002100 */
[----:B------:R-:W1:Y:S01]  /*0020*/  LDC R16, c[0x0][0x364] ;  /* 0x0000d900ff107b82 */ /* 0x000e620000000800 */
[----:B------:R-:W2:Y:S01]  /*0030*/  LDCU UR6, c[0x0][0x39c] ;  /* 0x00007380ff0677ac */ /* 0x000ea20008000800 */
[----:B------:R-:W1:Y:S06]  /*0040*/  S2R R3, SR_TID.Y ;  /* 0x0000000000037919 */ /* 0x000e6c0000002200 */
[----:B------:R-:W0:Y:S08]  /*0050*/  S2UR UR5, SR_CTAID.X ;  /* 0x00000000000579c3 */ /* 0x000e300000002500 */
[----:B------:R-:W0:Y:S08]  /*0060*/  LDC R0, c[0x0][0x360] ;  /* 0x0000d800ff007b82 */ /* 0x000e300000000800 */
[----:B------:R-:W1:Y:S08]  /*0070*/  S2UR UR4, SR_CTAID.Y ;  /* 0x00000000000479c3 */ /* 0x000e700000002600 */
[----:B------:R-:W3:Y:S01]  /*0080*/  LDC R17, c[0x0][0x3a0] ;  /* 0x0000e800ff117b82 */ /* 0x000ee20000000800 */
[----:B0-----:R-:W-:-:S02]  /*0090*/  IMAD R0, R0, UR5, R5 ;  /* 0x0000000500007c24 */ /* 0x001fc4000f8e0205 */
[----:B-1----:R-:W-:-:S03]  /*00a0*/  IMAD R16, R16, UR4, R3 ;  /* 0x0000000410107c24 */ /* 0x002fc6000f8e0203 */
[----:B---3--:R-:W-:-:S04]  /*00b0*/  ISETP.GE.AND P0, PT, R0, R17, PT ;  /* 0x000000110000720c */ /* 0x008fc80003f06270 */
[----:B--2---:R-:W-:-:S13]  /*00c0*/  ISETP.GE.OR P0, PT, R16, UR6, P0 ;  /* 0x0000000610007c0c */ /* 0x004fda0008706670 */
[----:B------:R-:W-:Y:S05]  /*00d0*/  @P0 EXIT ;  /* 0x000000000000094d */ /* 0x000fea0003800000 */
[----:B------:R-:W0:Y:S01]  /*00e0*/  LDC R19, c[0x0][0x3a4] ;  /* 0x0000e900ff137b82 */ /* 0x000e220000000800 */
[----:B------:R-:W1:Y:S01]  /*00f0*/  LDCU.64 UR4, c[0x0][0x358] ;  /* 0x00006b00ff0477ac */ /* 0x000e620008000a00 */
[----:B------:R-:W-:Y:S01]  /*0100*/  HFMA2 R24, -RZ, RZ, 0, 0 ;  /* 0x00000000ff187431 */ /* 0x000fe200000001ff */
[----:B0-----:R-:W-:-:S13]  /*0110*/  ISETP.GE.AND P0, PT, R19, 0x1, PT ;  /* 0x000000011300780c */ /* 0x001fda0003f06270 */
[----:B-1----:R-:W-:Y:S05]  /*0120*/  @!P0 BRA `(.L_x_2) ;  /* 0x0000000400e08947 */ /* 0x002fea0003800000 */
[C---:B------:R-:W-:Y:S01]  /*0130*/  ISETP.GE.U32.AND P1, PT, R19.reuse, 0x8, PT ;  /* 0x000000081300780c */ /* 0x040fe20003f26070 */
[----:B------:R-:W-:Y:S01]  /*0140*/  IMAD R20, R16, R19, RZ ;  /* 0x0000001310147224 */ /* 0x000fe200078e02ff */
[----:B------:R-:W-:Y:S02]  /*0150*/  LOP3.LUT R27, R19, 0x7, RZ, 0xc0, !PT ;  /* 0x00000007131b7812 */ /* 0x000fe400078ec0ff */
[----:B------:R-:W-:Y:S02]  /*0160*/  MOV R24, RZ ;  /* 0x000000ff00187202 */ /* 0x000fe40000000f00 */
[----:B------:R-:W-:Y:S02]  /*0170*/  ISETP.NE.AND P0, PT, R27, RZ, PT ;  /* 0x000000ff1b00720c */ /* 0x000fe40003f05270 */
[----:B------:R-:W-:-:S05]  /*0180*/  MOV R21, RZ ;  /* 0x000000ff00157202 */ /* 0x000fca0000000f00 */
[----:B------:R-:W-:Y:S06]  /*0190*/  @!P1 BRA `(.L_x_3) ;  /* 0x0000000000c49947 */ /* 0x000fec0003800000 */
[----:B------:R-:W0:Y:S01]  /*01a0*/  LDC.64 R2, c[0x0][0x380] ;  /* 0x0000e000ff027b82 */ /* 0x000e220000000a00 */
[----:B------:R-:W-:Y:S02]  /*01b0*/  LOP3.LUT R21, R19, 0x7ffffff8, RZ, 0xc0, !PT ;  /* 0x7ffffff813157812 */ /* 0x000fe400078ec0ff */
[----:B------:R-:W-:Y:S02]  /*01c0*/  MOV R24, RZ ;  /* 0x000000ff00187202 */ /* 0x000fe40000000f00 */
[----:B------:R-:W-:Y:S02]  /*01d0*/  MOV R18, R0 ;  /* 0x0000000000127202 */ /* 0x000fe40000000f00 */
[----:B------:R-:W-:Y:S01]  /*01e0*/  IADD3 R22, PT, PT, -R21, RZ, RZ ;  /* 0x000000ff15167210 */ /* 0x000fe20007ffe1ff */
[----:B0-----:R-:W-:-:S03]  /*01f0*/  IMAD.WIDE.U32 R2, R20, 0x4, R2 ;  /* 0x0000000414027825 */ /* 0x001fc600078e0002 */
[----:B------:R-:W-:-:S04]  /*0200*/  IADD3 R4, P1, PT, R2, 0x10, RZ ;  /* 0x0000001002047810 */ /* 0x000fc80007f3e0ff */
[----:B------:R-:W-:-:S09]  /*0210*/  IADD3.X R5, PT, PT, RZ, R3, RZ, P1, !PT ;  /* 0x00000003ff057210 */ /* 0x000fd20000ffe4ff */
.L_x_4:
[----:B------:R-:W0:Y:S01]  /*0220*/  LDC.64 R14, c[0x0][0x388] ;  /* 0x0000e200ff0e7b82 */ /* 0x000e220000000a00 */
[----:B------:R-:W-:Y:S02]  /*0230*/  MOV R2, R4 ;  /* 0x0000000400027202 */ /* 0x000fe40000000f00 */
[----:B------:R-:W-:-:S05]  /*0240*/  MOV R3, R5 ;  /* 0x0000000500037202 */ /* 0x000fca0000000f00 */
[----:B------:R-:W2:Y:S04]  /*0250*/  LDG.E R25, desc[UR4][R2.64+-0x10] ;  /* 0xfffff00402197981 */ /* 0x000ea8000c1e1900 */
[----:B------:R-:W3:Y:S04]  /*0260*/  LDG.E R23, desc[UR4][R2.64+-0xc] ;  /* 0xfffff40402177981 */ /* 0x000ee8000c1e1900 */
[----:B------:R-:W4:Y:S04]  /*0270*/  LDG.E R29, desc[UR4][R2.64+-0x8] ;  /* 0xfffff804021d7981 */ /* 0x000f28000c1e1900 */
[----:B------:R-:W5:Y:S01]  /*0280*/  LDG.E R28, desc[UR4][R2.64+-0x4] ;  /* 0xfffffc04021c7981 */ /* 0x000f62000c1e1900 */
[----:B0-----:R-:W-:-:S05]  /*0290*/  IMAD.WIDE R14, R18, 0x4, R14 ;  /* 0x00000004120e7825 */ /* 0x001fca00078e020e */
[----:B------:R0:W2:Y:S01]  /*02a0*/  LDG.E R26, desc[UR4][R14.64] ;  /* 0x000000040e1a7981 */ /* 0x0000a2000c1e1900 */
[----:B------:R-:W-:-:S04]  /*02b0*/  IMAD.WIDE R12, R17, 0x4, R14 ;  /* 0x00000004110c7825 */ /* 0x000fc800078e020e */
[C---:B------:R-:W-:Y:S02]  /*02c0*/  IMAD.WIDE R4, R17.reuse, 0x4, R12 ;  /* 0x0000000411047825 */ /* 0x040fe400078e020c */
[----:B------:R-:W3:Y:S02]  /*02d0*/  LDG.E R12, desc[UR4][R12.64] ;  /* 0x000000040c0c7981 */ /* 0x000ee4000c1e1900 */
[C---:B------:R-:W-:Y:S02]  /*02e0*/  IMAD.WIDE R8, R17.reuse, 0x4, R4 ;  /* 0x0000000411087825 */ /* 0x040fe400078e0204 */
[----:B------:R-:W4:Y:S02]  /*02f0*/  LDG.E R4, desc[UR4][R4.64] ;  /* 0x0000000404047981 */ /* 0x000f24000c1e1900 */
[C---:B------:R-:W-:Y:S02]  /*0300*/  IMAD.WIDE R6, R17.reuse, 0x4, R8 ;  /* 0x0000000411067825 */ /* 0x040fe400078e0208 */
[----:B------:R-:W5:Y:S02]  /*0310*/  LDG.E R8, desc[UR4][R8.64] ;  /* 0x0000000408087981 */ /* 0x000f64000c1e1900 */
[----:B------:R-:W-:-:S02]  /*0320*/  IMAD.WIDE R10, R17, 0x4, R6 ;  /* 0x00000004110a7825 */ /* 0x000fc400078e0206 */
[----:B------:R-:W5:Y:S04]  /*0330*/  LDG.E R5, desc[UR4][R2.64] ;  /* 0x0000000402057981 */ /* 0x000f68000c1e1900 */
[----:B------:R-:W5:Y:S01]  /*0340*/  LDG.E R6, desc[UR4][R6.64] ;  /* 0x0000000406067981 */ /* 0x000f62000c1e1900 */
[----:B0-----:R-:W-:-:S03]  /*0350*/  IMAD.WIDE R14, R17, 0x4, R10 ;  /* 0x00000004110e7825 */ /* 0x001fc600078e020a */
[----:B------:R-:W5:Y:S04]  /*0360*/  LDG.E R10, desc[UR4][R10.64] ;  /* 0x000000040a0a7981 */ /* 0x000f68000c1e1900 */
[----:B------:R-:W5:Y:S04]  /*0370*/  LDG.E R13, desc[UR4][R14.64] ;  /* 0x000000040e0d7981 */ /* 0x000f68000c1e1900 */
[----:B------:R-:W5:Y:S04]  /*0380*/  LDG.E R7, desc[UR4][R2.64+0x4] ;  /* 0x0000040402077981 */ /* 0x000f68000c1e1900 */
[----:B------:R-:W5:Y:S01]  /*0390*/  LDG.E R9, desc[UR4][R2.64+0xc] ;  /* 0x00000c0402097981 */ /* 0x000f62000c1e1900 */
[----:B--2---:R-:W-:Y:S01]  /*03a0*/  FFMA R26, R25, R26, R24 ;  /* 0x0000001a191a7223 */ /* 0x004fe20000000018 */
[----:B------:R-:W-:-:S02]  /*03b0*/  IMAD.WIDE R24, R17, 0x4, R14 ;  /* 0x0000000411187825 */ /* 0x000fc400078e020e */
[----:B------:R-:W2:Y:S04]  /*03c0*/  LDG.E R14, desc[UR4][R2.64+0x8] ;  /* 0x00000804020e7981 */ /* 0x000ea8000c1e1900 */
[----:B------:R-:W2:Y:S01]  /*03d0*/  LDG.E R24, desc[UR4][R24.64] ;  /* 0x0000000418187981 */ /* 0x000ea2000c1e1900 */
[----:B---3--:R-:W-:Y:S01]  /*03e0*/  FFMA R12, R23, R12, R26 ;  /* 0x0000000c170c7223 */ /* 0x008fe2000000001a */
[----:B------:R-:W-:-:S03]  /*03f0*/  IADD3 R22, PT, PT, R22, 0x8, RZ ;  /* 0x0000000816167810 */ /* 0x000fc60007ffe0ff */
[----:B----4-:R-:W-:Y:S01]  /*0400*/  FFMA R29, R29, R4, R12 ;  /* 0x000000041d1d7223 */ /* 0x010fe2000000000c */
[----:B------:R-:W-:-:S03]  /*0410*/  ISETP.NE.AND P1, PT, R22, RZ, PT ;  /* 0x000000ff1600720c */ /* 0x000fc60003f25270 */
[----:B-----5:R-:W-:Y:S01]  /*0420*/  FFMA R8, R28, R8, R29 ;  /* 0x000000081c087223 */ /* 0x020fe2000000001d */
[----:B------:R-:W-:-:S03]  /*0430*/  IADD3 R4, P2, PT, R2, 0x20, RZ ;  /* 0x0000002002047810 */ /* 0x000fc60007f5e0ff */
[----:B------:R-:W-:Y:S01]  /*0440*/  FFMA R6, R5, R6, R8 ;  /* 0x0000000605067223 */ /* 0x000fe20000000008 */
[----:B------:R-:W-:Y:S02]  /*0450*/  IADD3.X R5, PT, PT, RZ, R3, RZ, P2, !PT ;  /* 0x00000003ff057210 */ /* 0x000fe400017fe4ff */
[----:B------:R-:W-:Y:S01]  /*0460*/  LEA R18, R17, R18, 0x3 ;  /* 0x0000001211127211 */ /* 0x000fe200078e18ff */
[----:B------:R-:W-:-:S04]  /*0470*/  FFMA R7, R7, R10, R6 ;  /* 0x0000000a07077223 */ /* 0x000fc80000000006 */
[----:B--2---:R-:W-:-:S04]  /*0480*/  FFMA R14, R14, R13, R7 ;  /* 0x0000000d0e0e7223 */ /* 0x004fc80000000007 */
[----:B------:R-:W-:Y:S01]  /*0490*/  FFMA R24, R9, R24, R14 ;  /* 0x0000001809187223 */ /* 0x000fe2000000000e */
[----:B------:R-:W-:Y:S06]  /*04a0*/  @P1 BRA `(.L_x_4) ;  /* 0xfffffffc005c1947 */ /* 0x000fec000383ffff */
.L_x_3:
[----:B------:R-:W-:Y:S05]  /*04b0*/  @!P0 BRA `(.L_x_2) ;  /* 0x0000000000fc8947 */ /* 0x000fea0003800000 */
[----:B------:R-:W-:Y:S02]  /*04c0*/  ISETP.GE.U32.AND P1, PT, R27, 0x4, PT ;  /* 0x000000041b00780c */ /* 0x000fe40003f26070 */
[----:B------:R-:W-:-:S04]  /*04d0*/  LOP3.LUT R14, R19, 0x3, RZ, 0xc0, !PT ;  /* 0x00000003130e7812 */ /* 0x000fc800078ec0ff */
[----:B------:R-:W-:-:S07]  /*04e0*/  ISETP.NE.AND P0, PT, R14, RZ, PT ;  /* 0x000000ff0e00720c */ /* 0x000fce0003f05270 */
[----:B------:R-:W-:Y:S06]  /*04f0*/  @!P1 BRA `(.L_x_5) ;  /* 0x00000000006c9947 */ /* 0x000fec0003800000 */
[----:B------:R-:W0:Y:S01]  /*0500*/  LDC.64 R4, c[0x0][0x388] ;  /* 0x0000e200ff047b82 */ /* 0x000e220000000a00 */
[----:B------:R-:W1:Y:S01]  /*0510*/  LDCU.64 UR6, c[0x0][0x380] ;  /* 0x00007000ff0677ac */ /* 0x000e620008000a00 */
[----:B------:R-:W-:Y:S01]  /*0520*/  IMAD R7, R21, R17, R0 ;  /* 0x0000001115077224 */ /* 0x000fe200078e0200 */
[CC--:B------:R-:W-:Y:S02]  /*0530*/  IADD3 R3, PT, PT, R20.reuse, R21.reuse, RZ ;  /* 0x0000001514037210 */ /* 0x0c0fe40007ffe0ff */
[----:B------:R-:W-:-:S03]  /*0540*/  IADD3 R8, P1, PT, R20, R21, RZ ;  /* 0x0000001514087210 */ /* 0x000fc60007f3e0ff */
[----:B------:R-:W2:Y:S01]  /*0550*/  LDC.64 R12, c[0x0][0x380] ;  /* 0x0000e000ff0c7b82 */ /* 0x000ea20000000a00 */
[----:B0-----:R-:W-:-:S04]  /*0560*/  IMAD.WIDE R4, R7, 0x4, R4 ;  /* 0x0000000407047825 */ /* 0x001fc800078e0204 */
[----:B------:R-:W-:Y:S02]  /*0570*/  IMAD.WIDE R6, R17, 0x4, R4 ;  /* 0x0000000411067825 */ /* 0x000fe400078e0204 */
[----:B------:R-:W3:Y:S02]  /*0580*/  LDG.E R4, desc[UR4][R4.64] ;  /* 0x0000000404047981 */ /* 0x000ee4000c1e1900 */
[----:B--2---:R-:W-:Y:S01]  /*0590*/  IMAD.WIDE.U32 R12, R3, 0x4, R12 ;  /* 0x00000004030c7825 */ /* 0x004fe200078e000c */
[----:B------:R-:W-:Y:S02]  /*05a0*/  IADD3.X R3, PT, PT, RZ, RZ, RZ, P1, !PT ;  /* 0x000000ffff037210 */ /* 0x000fe40000ffe4ff */
[----:B-1----:R-:W-:-:S03]  /*05b0*/  LEA R2, P1, R8, UR6, 0x2 ;  /* 0x0000000608027c11 */ /* 0x002fc6000f8210ff */
[----:B------:R-:W3:Y:S01]  /*05c0*/  LDG.E R13, desc[UR4][R12.64] ;  /* 0x000000040c0d7981 */ /* 0x000ee2000c1e1900 */
[----:B------:R-:W-:Y:S01]  /*05d0*/  LEA.HI.X R3, R8, UR7, R3, 0x2, P1 ;  /* 0x0000000708037c11 */ /* 0x000fe200088f1403 */
[C---:B------:R-:W-:Y:S02]  /*05e0*/  IMAD.WIDE R8, R17.reuse, 0x4, R6 ;  /* 0x0000000411087825 */ /* 0x040fe400078e0206 */
[----:B------:R-:W2:Y:S04]  /*05f0*/  LDG.E R6, desc[UR4][R6.64] ;  /* 0x0000000406067981 */ /* 0x000ea8000c1e1900 */
[----:B------:R-:W2:Y:S01]  /*0600*/  LDG.E R15, desc[UR4][R2.64+0x4] ;  /* 0x00000404020f7981 */ /* 0x000ea2000c1e1900 */
[----:B------:R-:W-:-:S03]  /*0610*/  IMAD.WIDE R10, R17, 0x4, R8 ;  /* 0x00000004110a7825 */ /* 0x000fc600078e0208 */
[----:B------:R-:W4:Y:S04]  /*0620*/  LDG.E R22, desc[UR4][R8.64] ;  /* 0x0000000408167981 */ /* 0x000f28000c1e1900 */
[----:B------:R-:W4:Y:S04]  /*0630*/  LDG.E R18, desc[UR4][R2.64+0x8] ;  /* 0x0000080402127981 */ /* 0x000f28000c1e1900 */
[----:B------:R-:W5:Y:S04]  /*0640*/  LDG.E R26, desc[UR4][R2.64+0xc] ;  /* 0x00000c04021a7981 */ /* 0x000f68000c1e1900 */
[----:B------:R-:W5:Y:S01]  /*0650*/  LDG.E R10, desc[UR4][R10.64] ;  /* 0x000000040a0a7981 */ /* 0x000f62000c1e1900 */
[----:B------:R-:W-:Y:S01]  /*0660*/  IADD3 R21, PT, PT, R21, 0x4, RZ ;  /* 0x0000000415157810 */ /* 0x000fe20007ffe0ff */
[----:B---3--:R-:W-:-:S04]  /*0670*/  FFMA R24, R13, R4, R24 ;  /* 0x000000040d187223 */ /* 0x008fc80000000018 */
[----:B--2---:R-:W-:-:S04]  /*0680*/  FFMA R15, R15, R6, R24 ;  /* 0x000000060f0f7223 */ /* 0x004fc80000000018 */
[----:B----4-:R-:W-:-:S04]  /*0690*/  FFMA R15, R18, R22, R15 ;  /* 0x00000016120f7223 */ /* 0x010fc8000000000f */
[----:B-----5:R-:W-:-:S07]  /*06a0*/  FFMA R24, R26, R10, R15 ;  /* 0x0000000a1a187223 */ /* 0x020fce000000000f */
.L_x_5:
[----:B------:R-:W-:Y:S05]  /*06b0*/  @!P0 BRA `(.L_x_2) ;  /* 0x00000000007c8947 */ /* 0x000fea0003800000 */
[----:B------:R-:W-:Y:S01]  /*06c0*/  ISETP.NE.AND P1, PT, R14, 0x1, PT ;  /* 0x000000010e00780c */ /* 0x000fe20003f25270 */
[----:B------:R-:W0:Y:S01]  /*06d0*/  LDC.64 R10, c[0x0][0x380] ;  /* 0x0000e000ff0a7b82 */ /* 0x000e220000000a00 */
[----:B------:R-:W-:-:S04]  /*06e0*/  LOP3.LUT R19, R19, 0x1, RZ, 0xc0, !PT ;  /* 0x0000000113137812 */ /* 0x000fc800078ec0ff */
[----:B------:R-:W-:-:S03]  /*06f0*/  ISETP.NE.U32.AND P0, PT, R19, 0x1, PT ;  /* 0x000000011300780c */ /* 0x000fc60003f05070 */
[----:B------:R-:W1:Y:S04]  /*0700*/  LDC.64 R8, c[0x0][0x388] ;  /* 0x0000e200ff087b82 */ /* 0x000e680000000a00 */
[CC--:B------:R-:W-:Y:S02]  /*0710*/  @P1 IADD3 R13, PT, PT, R20.reuse, R21.reuse, RZ ;  /* 0x00000015140d1210 */ /* 0x0c0fe40007ffe0ff */
[----:B------:R-:W-:Y:S02]  /*0720*/  @P1 IADD3 R12, P2, PT, R20, R21, RZ ;  /* 0x00000015140c1210 */ /* 0x000fe40007f5e0ff */
[----:B------:R-:W2:Y:S02]  /*0730*/  @P1 LDC.64 R2, c[0x0][0x380] ;  /* 0x0000e000ff021b82 */ /* 0x000ea40000000a00 */
[----:B------:R-:W-:-:S06]  /*0740*/  @P1 IADD3.X R14, PT, PT, RZ, RZ, RZ, P2, !PT ;  /* 0x000000ffff0e1210 */ /* 0x000fcc00017fe4ff */
[----:B------:R-:W3:Y:S01]  /*0750*/  LDC.64 R4, c[0x0][0x380] ;  /* 0x0000e000ff047b82 */ /* 0x000ee20000000a00 */
[----:B0-----:R-:W-:-:S04]  /*0760*/  @P1 IMAD.WIDE.U32 R10, R13, 0x4, R10 ;  /* 0x000000040d0a1825 */ /* 0x001fc800078e000a */
[C---:B------:R-:W-:Y:S01]  /*0770*/  @P1 IMAD R13, R21.reuse, R17, R0 ;  /* 0x00000011150d1224 */ /* 0x040fe200078e0200 */
[----:B------:R-:W-:Y:S01]  /*0780*/  @P1 IADD3 R21, PT, PT, R21, 0x2, RZ ;  /* 0x0000000215151810 */ /* 0x000fe20007ffe0ff */
[----:B------:R-:W4:Y:S01]  /*0790*/  @P1 LDG.E R11, desc[UR4][R10.64] ;  /* 0x000000040a0b1981 */ /* 0x000f22000c1e1900 */
[----:B------:R-:W0:Y:S01]  /*07a0*/  LDC.64 R6, c[0x0][0x388] ;  /* 0x0000e200ff067b82 */ /* 0x000e220000000a00 */
[----:B-1----:R-:W-:Y:S01]  /*07b0*/  @P1 IMAD.WIDE R8, R13, 0x4, R8 ;  /* 0x000000040d081825 */ /* 0x002fe200078e0208 */
[----:B------:R-:W-:Y:S02]  /*07c0*/  @!P0 IADD3 R15, PT, PT, R20, R21, RZ ;  /* 0x00000015140f8210 */ /* 0x000fe40007ffe0ff */
[----:B--2---:R-:W-:Y:S01]  /*07d0*/  @P1 LEA R2, P2, R12, R2, 0x2 ;  /* 0x000000020c021211 */ /* 0x004fe200078410ff */
[----:B------:R-:W-:-:S03]  /*07e0*/  @!P0 IMAD R21, R21, R17, R0 ;  /* 0x0000001115158224 */ /* 0x000fc600078e0200 */
[----:B------:R-:W-:Y:S01]  /*07f0*/  @P1 LEA.HI.X R3, R12, R3, R14, 0x2, P2 ;  /* 0x000000030c031211 */ /* 0x000fe200010f140e */
[----:B------:R-:W-:Y:S01]  /*0800*/  @P1 IMAD.WIDE R12, R17, 0x4, R8 ;  /* 0x00000004110c1825 */ /* 0x000fe200078e0208 */
[----:B------:R-:W4:Y:S03]  /*0810*/  @P1 LDG.E R14, desc[UR4][R8.64] ;  /* 0x00000004080e1981 */ /* 0x000f26000c1e1900 */
[----:B---3--:R-:W-:Y:S01]  /*0820*/  @!P0 IMAD.WIDE.U32 R4, R15, 0x4, R4 ;  /* 0x000000040f048825 */ /* 0x008fe200078e0004 */
[----:B------:R-:W2:Y:S04]  /*0830*/  @P1 LDG.E R2, desc[UR4][R2.64+0x4] ;  /* 0x0000040402021981 */ /* 0x000ea8000c1e1900 */
[----:B------:R-:W2:Y:S01]  /*0840*/  @P1 LDG.E R12, desc[UR4][R12.64] ;  /* 0x000000040c0c1981 */ /* 0x000ea2000c1e1900 */
[----:B0-----:R-:W-:-:S03]  /*0850*/  @!P0 IMAD.WIDE R6, R21, 0x4, R6 ;  /* 0x0000000415068825 */ /* 0x001fc600078e0206 */
[----:B------:R-:W3:Y:S04]  /*0860*/  @!P0 LDG.E R5, desc[UR4][R4.64] ;  /* 0x0000000404058981 */ /* 0x000ee8000c1e1900 */
[----:B------:R-:W3:Y:S01]  /*0870*/  @!P0 LDG.E R6, desc[UR4][R6.64] ;  /* 0x0000000406068981 */ /* 0x000ee2000c1e1900 */
[----:B----4-:R-:W-:-:S04]  /*0880*/  @P1 FFMA R11, R11, R14, R24 ;  /* 0x0000000e0b0b1223 */ /* 0x010fc80000000018 */
[----:B--2---:R-:W-:-:S04]  /*0890*/  @P1 FFMA R24, R2, R12, R11 ;  /* 0x0000000c02181223 */ /* 0x004fc8000000000b */
[----:B---3--:R-:W-:-:S07]  /*08a0*/  @!P0 FFMA R24, R5, R6, R24 ;  /* 0x0000000605188223 */ /* 0x008fce0000000018 */
.L_x_2:
[----:B------:R-:W0:Y:S01]  /*08b0*/  LDC.64 R2, c[0x0][0x390] ;  /* 0x0000e400ff027b82 */ /* 0x000e220000000a00 */
[----:B------:R-:W-:-:S04]  /*08c0*/  IMAD R17, R16, R17, R0 ;  /* 0x0000001110117224 */ /* 0x000fc800078e0200 */
[----:B0-----:R-:W-:-:S05]  /*08d0*/  IMAD.WIDE R2, R17, 0x4, R2 ;  /* 0x0000000411027825 */ /* 0x001fca00078e0202 */
[----:B------:R-:W-:Y:S01]  /*08e0*/  STG.E desc[UR4][R2.64], R24 ;  /* 0x0000001802007986 */ /* 0x000fe2000c101904 */
[----:B------:R-:W-:Y:S05]  /*08f0*/  EXIT ;  /* 0x000000000000794d */ /* 0x000fea0003800000 */
.L_x_6:
        /* <DEDUP_REMOVED lines=16> */
.L_x_8:


//--------------------- .nv.global.init           --------------------------
	.section	.nv.global.init,"aw",@progbits
.nv.global.init:
	.type		$str,@object
	.size		$str,(.L_0 - $str)
$str:
        /*0000*/ 	.byte	0x45, 0x6c, 0x65, 0x6d, 0x65, 0x6e, 0x74, 0x20, 0x61, 0x74, 0x20, 0x5b, 0x25, 0x64, 0x2c, 0x20
        /*0010*/ 	.byte	0x25, 0x64, 0x5d, 0x3a, 0x20, 0x25, 0x66, 0x0a, 0x00
.L_0:


//--------------------- .nv.shared.reserved.0     --------------------------
	.section	.nv.shared.reserved.0,"aw",@nobits
	.weak		__nv_reservedSMEM_offset_0_alias
	.size		__nv_reservedSMEM_offset_0_alias, 0, 64
	.other		__nv_reservedSMEM_offset_0_alias,@"STO_CUDA_RESERVED_SHARED STV_DEFAULT"
__nv_reservedSMEM_offset_0_alias:
	.zero		0
	.zero		64


//--------------------- .nv.constant0._Z17printMatrixKernelPfii --------------------------
	.section	.nv.constant0._Z17printMatrixKernelPfii,"a",@progbits
	.sectionflags	@""
	.align	4
.nv.constant0._Z17printMatrixKernelPfii:
	.zero		912


//--------------------- .nv.constant0._Z15multiply_kernelPfS_S_iiii --------------------------
	.section	.nv.constant0._Z15multiply_kernelPfS_S_iiii,"a",@progbits
	.sectionflags	@""
	.align	4
.nv.constant0._Z15multiply_kernelPfS_S_iiii:
	.zero		936


//--------------------- SYMBOLS --------------------------

	.type		.nv.reservedSmem.offset0,@object
	.size		.nv.reservedSmem.offset0,0x4
	.type		vprintf,@function
